//
// Generated by NVIDIA NVVM Compiler
//
// Compiler Build ID: CL-36424714
// Cuda compilation tools, release 13.0, V13.0.88
// Based on NVVM 20.0.0
//

.version 9.0
.target sm_100
.address_size 64

	// .globl	_Z3addPiS_

.visible .entry _Z3addPiS_(
	.param .u64 .ptr .align 1 _Z3addPiS__param_0,
	.param .u64 .ptr .align 1 _Z3addPiS__param_1
)
{
	.reg .pred 	%p<4>;
	.reg .b32 	%r<9>;
	.reg .b64 	%rd<7>;

	ld.param.u64 	%rd2, [_Z3addPiS__param_0];
	ld.param.u64 	%rd3, [_Z3addPiS__param_1];
	cvta.to.global.u64 	%rd4, %rd3;
	cvta.to.global.u64 	%rd5, %rd2;
	mov.u32 	%r1, %tid.x;
	mul.wide.u32 	%rd6, %r1, 4;
	add.s64 	%rd1, %rd5, %rd6;
	add.s32 	%r3, %r1, 2;
	ld.global.u32 	%r4, [%rd4];
	setp.ge.s32 	%p1, %r3, %r4;
	shr.u32 	%r5, %r4, 1;
	setp.ge.u32 	%p2, %r1, %r5;
	or.pred  	%p3, %p1, %p2;
	@%p3 bra 	$L__BB0_2;
	ld.global.u32 	%r7, [%rd1];
	ld.global.u32 	%r8, [%rd1+8];
	st.global.u32 	[%rd1], %r8;
	st.global.u32 	[%rd1+8], %r7;
$L__BB0_2:
	ret;

}


// ===== COMPILED SASS (sm_100) =====

	.target	sm_100

	.elftype	@"ET_EXEC"


//--------------------- .note.nv.tkinfo           --------------------------
	.section	.note.nv.tkinfo,"",@"SHT_NOTE"
	.sectionflags	@"SHF_NOTE_NV_TKINFO"
	.tkinfo
        /*0018*/ 	.word	0x00000002
        /*0030*/ 	.string	""
        /*0030*/ 	.string	"ptxas"
        /*0030*/ 	.string	"Cuda compilation tools, release 13.0, V13.0.88"
        /*0030*/ 	.string	"Build cuda_13.0.r13.0/compiler.36424714_0"
        /*0030*/ 	.string	"-arch sm_100 -m 64 "



//--------------------- .note.nv.cuinfo           --------------------------
	.section	.note.nv.cuinfo,"",@"SHT_NOTE"
	.sectionflags	@"SHF_NOTE_NV_CUINFO"
        /*0018*/ 	.short	0x0002
        /*001a*/ 	.short	0x0064
        /*001c*/ 	.short	0x0082
	.zero		2


//--------------------- .nv.info                  --------------------------
	.section	.nv.info,"",@"SHT_CUDA_INFO"
	.align	4


	//----- nvinfo : EIATTR_REGCOUNT
	.align		4
        /*0000*/ 	.byte	0x04, 0x2f
        /*0002*/ 	.short	(.L_1 - .L_0)
	.align		4
.L_0:
        /*0004*/ 	.word	index@(_Z3addPiS_)
        /*0008*/ 	.word	0x0000000a


	//----- nvinfo : EIATTR_FRAME_SIZE
	.align		4
.L_1:
        /*000c*/ 	.byte	0x04, 0x11
        /*000e*/ 	.short	(.L_3 - .L_2)
	.align		4
.L_2:
        /*0010*/ 	.word	index@(_Z3addPiS_)
        /*0014*/ 	.word	0x00000000


	//----- nvinfo : EIATTR_MIN_STACK_SIZE
	.align		4
.L_3:
        /*0018*/ 	.byte	0x04, 0x12
        /*001a*/ 	.short	(.L_5 - .L_4)
	.align		4
.L_4:
        /*001c*/ 	.word	index@(_Z3addPiS_)
        /*0020*/ 	.word	0x00000000
.L_5:


//--------------------- .nv.compat                --------------------------
	.section	.nv.compat,"",@"SHT_CUDA_COMPAT_INFO"
	.align	4
        /*0000*/ 	.byte	0x02, 0x09, 0x00, 0x00, 0x02, 0x02, 0x01, 0x00, 0x02, 0x05, 0x05, 0x00, 0x03, 0x07, 0x01, 0x01
        /*0010*/ 	.byte	0x02, 0x03, 0x00, 0x00, 0x02, 0x06, 0x01, 0x00, 0x04, 0x0b, 0x08, 0x00, 0x09, 0x00, 0x00, 0x00
        /*0020*/ 	.byte	0x00, 0x00, 0x00, 0x00


//--------------------- .nv.info._Z3addPiS_       --------------------------
	.section	.nv.info._Z3addPiS_,"",@"SHT_CUDA_INFO"
	.sectionflags	@""
	.align	4


	//----- nvinfo : EIATTR_CUDA_API_VERSION
	.align		4
        /*0000*/ 	.byte	0x04, 0x37
        /*0002*/ 	.short	(.L_7 - .L_6)
.L_6:
        /*0004*/ 	.word	0x00000082


	//----- nvinfo : EIATTR_KPARAM_INFO
	.align		4
.L_7:
        /*0008*/ 	.byte	0x04, 0x17
        /*000a*/ 	.short	(.L_9 - .L_8)
.L_8:
        /*000c*/ 	.word	0x00000000
        /*0010*/ 	.short	0x0001
        /*0012*/ 	.short	0x0008
        /*0014*/ 	.byte	0x00, 0xf5, 0x21, 0x00


	//----- nvinfo : EIATTR_KPARAM_INFO
	.align		4
.L_9:
        /*0018*/ 	.byte	0x04, 0x17
        /*001a*/ 	.short	(.L_11 - .L_10)
.L_10:
        /*001c*/ 	.word	0x00000000
        /*0020*/ 	.short	0x0000
        /*0022*/ 	.short	0x0000
        /*0024*/ 	.byte	0x00, 0xf5, 0x21, 0x00


	//----- nvinfo : EIATTR_SPARSE_MMA_MASK
	.align		4
.L_11:
        /*0028*/ 	.byte	0x03, 0x50
        /*002a*/ 	.short	0x0000


	//----- nvinfo : EIATTR_MAXREG_COUNT
	.align		4
        /*002c*/ 	.byte	0x03, 0x1b
        /*002e*/ 	.short	0x00ff


	//----- nvinfo : EIATTR_MERCURY_ISA_VERSION
	.align		4
        /*0030*/ 	.byte	0x03, 0x5f
        /*0032*/ 	.short	0x0101


	//----- nvinfo : EIATTR_VRC_CTA_INIT_COUNT
	.align		4
        /*0034*/ 	.byte	0x02, 0x4a
	.zero		1
	.zero		1


	//----- nvinfo : EIATTR_EXIT_INSTR_OFFSETS
	.align		4
        /*0038*/ 	.byte	0x04, 0x1c
        /*003a*/ 	.short	(.L_13 - .L_12)


	//   ....[0]....
.L_12:
        /*003c*/ 	.word	0x000000b0


	//   ....[1]....
        /*0040*/ 	.word	0x00000100


	//----- nvinfo : EIATTR_CBANK_PARAM_SIZE
	.align		4
.L_13:
        /*0044*/ 	.byte	0x03, 0x19
        /*0046*/ 	.short	0x0010


	//----- nvinfo : EIATTR_PARAM_CBANK
	.align		4
        /*0048*/ 	.byte	0x04, 0x0a
        /*004a*/ 	.short	(.L_15 - .L_14)
	.align		4
.L_14:
        /*004c*/ 	.word	index@(.nv.constant0._Z3addPiS_)
        /*0050*/ 	.short	0x0380
        /*0052*/ 	.short	0x0010


	//----- nvinfo : EIATTR_SW_WAR
	.align		4
.L_15:
        /*0054*/ 	.byte	0x04, 0x36
        /*0056*/ 	.short	(.L_17 - .L_16)
.L_16:
        /*0058*/ 	.word	0x00000008
.L_17:


//--------------------- .nv.callgraph             --------------------------
	.section	.nv.callgraph,"",@"SHT_CUDA_CALLGRAPH"
	.align	4
	.sectionentsize	8
	.align		4
        /*0000*/ 	.word	0x00000000
	.align		4
        /*0004*/ 	.word	0xffffffff
	.align		4
        /*0008*/ 	.word	0x00000000
	.align		4
        /*000c*/ 	.word	0xfffffffe
	.align		4
        /*0010*/ 	.word	0x00000000
	.align		4
        /*0014*/ 	.word	0xfffffffd
	.align		4
        /*0018*/ 	.word	0x00000000
	.align		4
        /*001c*/ 	.word	0xfffffffc


//--------------------- .text._Z3addPiS_          --------------------------
	.section	.text._Z3addPiS_,"ax",@progbits
	.align	128
        .global         _Z3addPiS_
        .type           _Z3addPiS_,@function
        .size           _Z3addPiS_,(.L_x_1 - _Z3addPiS_)
        .other          _Z3addPiS_,@"STO_CUDA_ENTRY STV_DEFAULT"
_Z3addPiS_:
.text._Z3addPiS_:
[----:B------:R-:W-:Y:S08]  /*0000*/  LDC R1, c[0x0][0x37c] ;  /* 0x0000df00ff017b82 */ /* 0x000ff00000000800 */
[----:B------:R-:W0:Y:S01]  /*0010*/  LDC.64 R4, c[0x0][0x388] ;  /* 0x0000e200ff047b82 */ /* 0x000e220000000a00 */
[----:B------:R-:W0:Y:S01]  /*0020*/  LDCU.64 UR4, c[0x0][0x358] ;  /* 0x00006b00ff0477ac */ /* 0x000e220008000a00 */
[----:B------:R-:W1:Y:S06]  /*0030*/  S2R R7, SR_TID.X ;  /* 0x0000000000077919 */ /* 0x000e6c0000002100 */
[----:B------:R-:W2:Y:S01]  /*0040*/  LDC.64 R2, c[0x0][0x380] ;  /* 0x0000e000ff027b82 */ /* 0x000ea20000000a00 */
[----:B0-----:R-:W3:Y:S01]  /*0050*/  LDG.E R5, desc[UR4][R4.64] ;  /* 0x0000000404057981 */ /* 0x001ee2000c1e1900 */
[----:B-1----:R-:W-:-:S02]  /*0060*/  VIADD R0, R7, 0x2 ;  /* 0x0000000207007836 */ /* 0x002fc40000000000 */
[----:B--2---:R-:W-:Y:S01]  /*0070*/  IMAD.WIDE.U32 R2, R7, 0x4, R2 ;  /* 0x0000000407027825 */ /* 0x004fe200078e0002 */
[----:B---3--:R-:W-:-:S04]  /*0080*/  SHF.R.U32.HI R6, RZ, 0x1, R5 ;  /* 0x00000001ff067819 */ /* 0x008fc80000011605 */
[----:B------:R-:W-:-:S04]  /*0090*/  ISETP.GE.U32.AND P0, PT, R7, R6, PT ;  /* 0x000000060700720c */ /* 0x000fc80003f06070 */
[----:B------:R-:W-:-:S13]  /*00a0*/  ISETP.GE.OR P0, PT, R0, R5, P0 ;  /* 0x000000050000720c */ /* 0x000fda0000706670 */
[----:B------:R-:W-:Y:S05]  /*00b0*/  @P0 EXIT ;  /* 0x000000000000094d */ /* 0x000fea0003800000 */
[----:B------:R-:W2:Y:S04]  /*00c0*/  LDG.E R7, desc[UR4][R2.64+0x8] ;  /* 0x0000080402077981 */ /* 0x000ea8000c1e1900 */
[----:B------:R-:W3:Y:S04]  /*00d0*/  LDG.E R5, desc[UR4][R2.64] ;  /* 0x0000000402057981 */ /* 0x000ee8000c1e1900 */
[----:B--2---:R-:W-:Y:S04]  /*00e0*/  STG.E desc[UR4][R2.64], R7 ;  /* 0x0000000702007986 */ /* 0x004fe8000c101904 */
[----:B---3--:R-:W-:Y:S01]  /*00f0*/  STG.E desc[UR4][R2.64+0x8], R5 ;  /* 0x0000080502007986 */ /* 0x008fe2000c101904 */
[----:B------:R-:W-:Y:S05]  /*0100*/  EXIT ;  /* 0x000000000000794d */ /* 0x000fea0003800000 */
.L_x_0:
[----:B------:R-:W-:-:S00]  /*0110*/  BRA `(.L_x_0) ;  /* 0xfffffffc00fc7947 */ /* 0x000fc0000383ffff */
[----:B------:R-:W-:-:S00]  /*0120*/  NOP ;  /* 0x0000000000007918 */ /* 0x000fc00000000000 */
        /* <DEDUP_REMOVED lines=13> */
.L_x_1:


//--------------------- .nv.shared.reserved.0     --------------------------
	.section	.nv.shared.reserved.0,"aw",@nobits
	.weak		__nv_reservedSMEM_offset_0_alias
	.size		__nv_reservedSMEM_offset_0_alias, 0, 64
	.other		__nv_reservedSMEM_offset_0_alias,@"STO_CUDA_RESERVED_SHARED STV_DEFAULT"
__nv_reservedSMEM_offset_0_alias:
	.zero		0
	.zero		64


//--------------------- .nv.constant0._Z3addPiS_  --------------------------
	.section	.nv.constant0._Z3addPiS_,"a",@progbits
	.sectionflags	@""
	.align	4
.nv.constant0._Z3addPiS_:
	.zero		912


//--------------------- SYMBOLS --------------------------

	.type		.nv.reservedSmem.offset0,@object
	.size		.nv.reservedSmem.offset0,0x4
